//
// Generated by NVIDIA NVVM Compiler
//
// Compiler Build ID: CL-36424714
// Cuda compilation tools, release 13.0, V13.0.88
// Based on NVVM 20.0.0
//

.version 9.0
.target sm_100
.address_size 64

	// .globl	_Z9apply_absPfS_i

.visible .entry _Z9apply_absPfS_i(
	.param .u64 .ptr .align 1 _Z9apply_absPfS_i_param_0,
	.param .u64 .ptr .align 1 _Z9apply_absPfS_i_param_1,
	.param .u32 _Z9apply_absPfS_i_param_2
)
{
	.reg .pred 	%p<2>;
	.reg .b32 	%r<6>;
	.reg .b32 	%f<3>;
	.reg .b64 	%rd<8>;

	ld.param.u64 	%rd1, [_Z9apply_absPfS_i_param_0];
	ld.param.u64 	%rd2, [_Z9apply_absPfS_i_param_1];
	ld.param.u32 	%r2, [_Z9apply_absPfS_i_param_2];
	mov.u32 	%r3, %ctaid.x;
	mov.u32 	%r4, %ntid.x;
	mov.u32 	%r5, %tid.x;
	mad.lo.s32 	%r1, %r3, %r4, %r5;
	setp.ge.s32 	%p1, %r1, %r2;
	@%p1 bra 	$L__BB0_2;
	cvta.to.global.u64 	%rd3, %rd1;
	cvta.to.global.u64 	%rd4, %rd2;
	mul.wide.s32 	%rd5, %r1, 4;
	add.s64 	%rd6, %rd3, %rd5;
	ld.global.f32 	%f1, [%rd6];
	abs.f32 	%f2, %f1;
	add.s64 	%rd7, %rd4, %rd5;
	st.global.f32 	[%rd7], %f2;
$L__BB0_2:
	ret;

}


// ===== COMPILED SASS (sm_100) =====

	.target	sm_100

	.elftype	@"ET_EXEC"


//--------------------- .note.nv.tkinfo           --------------------------
	.section	.note.nv.tkinfo,"",@"SHT_NOTE"
	.sectionflags	@"SHF_NOTE_NV_TKINFO"
	.tkinfo
        /*0018*/ 	.word	0x00000002
        /*0030*/ 	.string	""
        /*0030*/ 	.string	"ptxas"
        /*0030*/ 	.string	"Cuda compilation tools, release 13.0, V13.0.88"
        /*0030*/ 	.string	"Build cuda_13.0.r13.0/compiler.36424714_0"
        /*0030*/ 	.string	"-arch sm_100 -m 64 "



//--------------------- .note.nv.cuinfo           --------------------------
	.section	.note.nv.cuinfo,"",@"SHT_NOTE"
	.sectionflags	@"SHF_NOTE_NV_CUINFO"
        /*0018*/ 	.short	0x0002
        /*001a*/ 	.short	0x0064
        /*001c*/ 	.short	0x0082
	.zero		2


//--------------------- .nv.info                  --------------------------
	.section	.nv.info,"",@"SHT_CUDA_INFO"
	.align	4


	//----- nvinfo : EIATTR_REGCOUNT
	.align		4
        /*0000*/ 	.byte	0x04, 0x2f
        /*0002*/ 	.short	(.L_1 - .L_0)
	.align		4
.L_0:
        /*0004*/ 	.word	index@(_Z9apply_absPfS_i)
        /*0008*/ 	.word	0x0000000a


	//----- nvinfo : EIATTR_FRAME_SIZE
	.align		4
.L_1:
        /*000c*/ 	.byte	0x04, 0x11
        /*000e*/ 	.short	(.L_3 - .L_2)
	.align		4
.L_2:
        /*0010*/ 	.word	index@(_Z9apply_absPfS_i)
        /*0014*/ 	.word	0x00000000


	//----- nvinfo : EIATTR_MIN_STACK_SIZE
	.align		4
.L_3:
        /*0018*/ 	.byte	0x04, 0x12
        /*001a*/ 	.short	(.L_5 - .L_4)
	.align		4
.L_4:
        /*001c*/ 	.word	index@(_Z9apply_absPfS_i)
        /*0020*/ 	.word	0x00000000
.L_5:


//--------------------- .nv.compat                --------------------------
	.section	.nv.compat,"",@"SHT_CUDA_COMPAT_INFO"
	.align	4
        /*0000*/ 	.byte	0x02, 0x09, 0x00, 0x00, 0x02, 0x02, 0x01, 0x00, 0x02, 0x05, 0x05, 0x00, 0x03, 0x07, 0x01, 0x01
        /*0010*/ 	.byte	0x02, 0x03, 0x00, 0x00, 0x02, 0x06, 0x01, 0x00, 0x04, 0x0b, 0x08, 0x00, 0x09, 0x00, 0x00, 0x00
        /*0020*/ 	.byte	0x00, 0x00, 0x00, 0x00


//--------------------- .nv.info._Z9apply_absPfS_i --------------------------
	.section	.nv.info._Z9apply_absPfS_i,"",@"SHT_CUDA_INFO"
	.sectionflags	@""
	.align	4


	//----- nvinfo : EIATTR_CUDA_API_VERSION
	.align		4
        /*0000*/ 	.byte	0x04, 0x37
        /*0002*/ 	.short	(.L_7 - .L_6)
.L_6:
        /*0004*/ 	.word	0x00000082


	//----- nvinfo : EIATTR_KPARAM_INFO
	.align		4
.L_7:
        /*0008*/ 	.byte	0x04, 0x17
        /*000a*/ 	.short	(.L_9 - .L_8)
.L_8:
        /*000c*/ 	.word	0x00000000
        /*0010*/ 	.short	0x0002
        /*0012*/ 	.short	0x0010
        /*0014*/ 	.byte	0x00, 0xf0, 0x11, 0x00


	//----- nvinfo : EIATTR_KPARAM_INFO
	.align		4
.L_9:
        /*0018*/ 	.byte	0x04, 0x17
        /*001a*/ 	.short	(.L_11 - .L_10)
.L_10:
        /*001c*/ 	.word	0x00000000
        /*0020*/ 	.short	0x0001
        /*0022*/ 	.short	0x0008
        /*0024*/ 	.byte	0x00, 0xf5, 0x21, 0x00


	//----- nvinfo : EIATTR_KPARAM_INFO
	.align		4
.L_11:
        /*0028*/ 	.byte	0x04, 0x17
        /*002a*/ 	.short	(.L_13 - .L_12)
.L_12:
        /*002c*/ 	.word	0x00000000
        /*0030*/ 	.short	0x0000
        /*0032*/ 	.short	0x0000
        /*0034*/ 	.byte	0x00, 0xf5, 0x21, 0x00


	//----- nvinfo : EIATTR_SPARSE_MMA_MASK
	.align		4
.L_13:
        /*0038*/ 	.byte	0x03, 0x50
        /*003a*/ 	.short	0x0000


	//----- nvinfo : EIATTR_MAXREG_COUNT
	.align		4
        /*003c*/ 	.byte	0x03, 0x1b
        /*003e*/ 	.short	0x00ff


	//----- nvinfo : EIATTR_MERCURY_ISA_VERSION
	.align		4
        /*0040*/ 	.byte	0x03, 0x5f
        /*0042*/ 	.short	0x0101


	//----- nvinfo : EIATTR_VRC_CTA_INIT_COUNT
	.align		4
        /*0044*/ 	.byte	0x02, 0x4a
	.zero		1
	.zero		1


	//----- nvinfo : EIATTR_EXIT_INSTR_OFFSETS
	.align		4
        /*0048*/ 	.byte	0x04, 0x1c
        /*004a*/ 	.short	(.L_15 - .L_14)


	//   ....[0]....
.L_14:
        /*004c*/ 	.word	0x00000070


	//   ....[1]....
        /*0050*/ 	.word	0x00000100


	//----- nvinfo : EIATTR_CBANK_PARAM_SIZE
	.align		4
.L_15:
        /*0054*/ 	.byte	0x03, 0x19
        /*0056*/ 	.short	0x0014


	//----- nvinfo : EIATTR_PARAM_CBANK
	.align		4
        /*0058*/ 	.byte	0x04, 0x0a
        /*005a*/ 	.short	(.L_17 - .L_16)
	.align		4
.L_16:
        /*005c*/ 	.word	index@(.nv.constant0._Z9apply_absPfS_i)
        /*0060*/ 	.short	0x0380
        /*0062*/ 	.short	0x0014


	//----- nvinfo : EIATTR_SW_WAR
	.align		4
.L_17:
        /*0064*/ 	.byte	0x04, 0x36
        /*0066*/ 	.short	(.L_19 - .L_18)
.L_18:
        /*0068*/ 	.word	0x00000008
.L_19:


//--------------------- .nv.callgraph             --------------------------
	.section	.nv.callgraph,"",@"SHT_CUDA_CALLGRAPH"
	.align	4
	.sectionentsize	8
	.align		4
        /*0000*/ 	.word	0x00000000
	.align		4
        /*0004*/ 	.word	0xffffffff
	.align		4
        /*0008*/ 	.word	0x00000000
	.align		4
        /*000c*/ 	.word	0xfffffffe
	.align		4
        /*0010*/ 	.word	0x00000000
	.align		4
        /*0014*/ 	.word	0xfffffffd
	.align		4
        /*0018*/ 	.word	0x00000000
	.align		4
        /*001c*/ 	.word	0xfffffffc


//--------------------- .text._Z9apply_absPfS_i   --------------------------
	.section	.text._Z9apply_absPfS_i,"ax",@progbits
	.align	128
        .global         _Z9apply_absPfS_i
        .type           _Z9apply_absPfS_i,@function
        .size           _Z9apply_absPfS_i,(.L_x_1 - _Z9apply_absPfS_i)
        .other          _Z9apply_absPfS_i,@"STO_CUDA_ENTRY STV_DEFAULT"
_Z9apply_absPfS_i:
.text._Z9apply_absPfS_i:
[----:B------:R-:W-:Y:S01]  /*0000*/  LDC R1, c[0x0][0x37c] ;  /* 0x0000df00ff017b82 */ /* 0x000fe20000000800 */
[----:B------:R-:W0:Y:S07]  /*0010*/  S2R R0, SR_TID.X ;  /* 0x0000000000007919 */ /* 0x000e2e0000002100 */
[----:B------:R-:W0:Y:S01]  /*0020*/  S2UR UR4, SR_CTAID.X ;  /* 0x00000000000479c3 */ /* 0x000e220000002500 */
[----:B------:R-:W1:Y:S07]  /*0030*/  LDCU UR5, c[0x0][0x390] ;  /* 0x00007200ff0577ac */ /* 0x000e6e0008000800 */
[----:B------:R-:W0:Y:S02]  /*0040*/  LDC R7, c[0x0][0x360] ;  /* 0x0000d800ff077b82 */ /* 0x000e240000000800 */
[----:B0-----:R-:W-:-:S05]  /*0050*/  IMAD R7, R7, UR4, R0 ;  /* 0x0000000407077c24 */ /* 0x001fca000f8e0200 */
[----:B-1----:R-:W-:-:S13]  /*0060*/  ISETP.GE.AND P0, PT, R7, UR5, PT ;  /* 0x0000000507007c0c */ /* 0x002fda000bf06270 */
[----:B------:R-:W-:Y:S05]  /*0070*/  @P0 EXIT ;  /* 0x000000000000094d */ /* 0x000fea0003800000 */
[----:B------:R-:W0:Y:S01]  /*0080*/  LDC.64 R2, c[0x0][0x380] ;  /* 0x0000e000ff027b82 */ /* 0x000e220000000a00 */
[----:B------:R-:W1:Y:S07]  /*0090*/  LDCU.64 UR4, c[0x0][0x358] ;  /* 0x00006b00ff0477ac */ /* 0x000e6e0008000a00 */
[----:B------:R-:W2:Y:S01]  /*00a0*/  LDC.64 R4, c[0x0][0x388] ;  /* 0x0000e200ff047b82 */ /* 0x000ea20000000a00 */
[----:B0-----:R-:W-:-:S06]  /*00b0*/  IMAD.WIDE R2, R7, 0x4, R2 ;  /* 0x0000000407027825 */ /* 0x001fcc00078e0202 */
[----:B-1----:R-:W3:Y:S01]  /*00c0*/  LDG.E R2, desc[UR4][R2.64] ;  /* 0x0000000402027981 */ /* 0x002ee2000c1e1900 */
[----:B--2---:R-:W-:-:S04]  /*00d0*/  IMAD.WIDE R4, R7, 0x4, R4 ;  /* 0x0000000407047825 */ /* 0x004fc800078e0204 */
[----:B---3--:R-:W-:-:S05]  /*00e0*/  FADD R7, |R2|, -RZ ;  /* 0x800000ff02077221 */ /* 0x008fca0000000200 */
[----:B------:R-:W-:Y:S01]  /*00f0*/  STG.E desc[UR4][R4.64], R7 ;  /* 0x0000000704007986 */ /* 0x000fe2000c101904 */
[----:B------:R-:W-:Y:S05]  /*0100*/  EXIT ;  /* 0x000000000000794d */ /* 0x000fea0003800000 */
.L_x_0:
[----:B------:R-:W-:-:S00]  /*0110*/  BRA `(.L_x_0) ;  /* 0xfffffffc00fc7947 */ /* 0x000fc0000383ffff */
[----:B------:R-:W-:-:S00]  /*0120*/  NOP ;  /* 0x0000000000007918 */ /* 0x000fc00000000000 */
        /* <DEDUP_REMOVED lines=13> */
.L_x_1:


//--------------------- .nv.shared.reserved.0     --------------------------
	.section	.nv.shared.reserved.0,"aw",@nobits
	.weak		__nv_reservedSMEM_offset_0_alias
	.size		__nv_reservedSMEM_offset_0_alias, 0, 64
	.other		__nv_reservedSMEM_offset_0_alias,@"STO_CUDA_RESERVED_SHARED STV_DEFAULT"
__nv_reservedSMEM_offset_0_alias:
	.zero		0
	.zero		64


//--------------------- .nv.constant0._Z9apply_absPfS_i --------------------------
	.section	.nv.constant0._Z9apply_absPfS_i,"a",@progbits
	.sectionflags	@""
	.align	4
.nv.constant0._Z9apply_absPfS_i:
	.zero		916


//--------------------- SYMBOLS --------------------------

	.type		.nv.reservedSmem.offset0,@object
	.size		.nv.reservedSmem.offset0,0x4
